//
// Generated by NVIDIA NVVM Compiler
//
// Compiler Build ID: CL-36424714
// Cuda compilation tools, release 13.0, V13.0.88
// Based on NVVM 20.0.0
//

.version 9.0
.target sm_100
.address_size 64

	// .globl	_Z14RGBtoGrayscalePhS_ii

.visible .entry _Z14RGBtoGrayscalePhS_ii(
	.param .u64 .ptr .align 1 _Z14RGBtoGrayscalePhS_ii_param_0,
	.param .u64 .ptr .align 1 _Z14RGBtoGrayscalePhS_ii_param_1,
	.param .u32 _Z14RGBtoGrayscalePhS_ii_param_2,
	.param .u32 _Z14RGBtoGrayscalePhS_ii_param_3
)
{
	.reg .pred 	%p<3>;
	.reg .b16 	%rs<5>;
	.reg .b32 	%r<9>;
	.reg .b32 	%f<7>;
	.reg .b64 	%rd<10>;

	ld.param.u64 	%rd4, [_Z14RGBtoGrayscalePhS_ii_param_0];
	ld.param.u64 	%rd3, [_Z14RGBtoGrayscalePhS_ii_param_1];
	ld.param.u32 	%r3, [_Z14RGBtoGrayscalePhS_ii_param_2];
	ld.param.u32 	%r4, [_Z14RGBtoGrayscalePhS_ii_param_3];
	cvta.to.global.u64 	%rd1, %rd4;
	mov.u32 	%r5, %ctaid.x;
	mov.u32 	%r6, %ctaid.y;
	mad.lo.s32 	%r1, %r3, %r5, %r6;
	mul.lo.s32 	%r2, %r1, 3;
	setp.ge.s32 	%p1, %r2, %r4;
	@%p1 bra 	$L__BB0_4;
	cvta.to.global.u64 	%rd5, %rd3;
	cvt.s64.s32 	%rd6, %r2;
	add.s64 	%rd7, %rd5, %rd6;
	ld.global.u8 	%rs3, [%rd7];
	ld.global.u8 	%rs4, [%rd7+1];
	ld.global.u8 	%rs1, [%rd7+2];
	cvt.rn.f32.u16 	%f1, %rs3;
	cvt.rn.f32.u16 	%f2, %rs4;
	mul.f32 	%f3, %f2, 0f3F35C28F;
	fma.rn.f32 	%f4, %f1, 0f3E570A3D, %f3;
	cvt.rn.f32.u16 	%f5, %rs1;
	fma.rn.f32 	%f6, %f5, 0f3D8F5C29, %f4;
	cvt.rzi.u32.f32 	%r7, %f6;
	cvt.u16.u32 	%rs2, %r7;
	add.s64 	%rd2, %rd1, %rd6;
	st.global.u8 	[%rd2], %rs2;
	st.global.u8 	[%rd2+1], %rs2;
	setp.lt.s32 	%p2, %r1, 2;
	@%p2 bra 	$L__BB0_3;
	add.s32 	%r8, %r2, 2;
	cvt.u64.u32 	%rd8, %r8;
	add.s64 	%rd9, %rd1, %rd8;
	st.global.u8 	[%rd9], %rs2;
	bra.uni 	$L__BB0_4;
$L__BB0_3:
	st.global.u8 	[%rd2+2], %rs1;
$L__BB0_4:
	ret;

}


// ===== COMPILED SASS (sm_100) =====

	.target	sm_100

	.elftype	@"ET_EXEC"


//--------------------- .note.nv.tkinfo           --------------------------
	.section	.note.nv.tkinfo,"",@"SHT_NOTE"
	.sectionflags	@"SHF_NOTE_NV_TKINFO"
	.tkinfo
        /*0018*/ 	.word	0x00000002
        /*0030*/ 	.string	""
        /*0030*/ 	.string	"ptxas"
        /*0030*/ 	.string	"Cuda compilation tools, release 13.0, V13.0.88"
        /*0030*/ 	.string	"Build cuda_13.0.r13.0/compiler.36424714_0"
        /*0030*/ 	.string	"-arch sm_100 -m 64 "



//--------------------- .note.nv.cuinfo           --------------------------
	.section	.note.nv.cuinfo,"",@"SHT_NOTE"
	.sectionflags	@"SHF_NOTE_NV_CUINFO"
        /*0018*/ 	.short	0x0002
        /*001a*/ 	.short	0x0064
        /*001c*/ 	.short	0x0082
	.zero		2


//--------------------- .nv.info                  --------------------------
	.section	.nv.info,"",@"SHT_CUDA_INFO"
	.align	4


	//----- nvinfo : EIATTR_REGCOUNT
	.align		4
        /*0000*/ 	.byte	0x04, 0x2f
        /*0002*/ 	.short	(.L_1 - .L_0)
	.align		4
.L_0:
        /*0004*/ 	.word	index@(_Z14RGBtoGrayscalePhS_ii)
        /*0008*/ 	.word	0x00000010


	//----- nvinfo : EIATTR_FRAME_SIZE
	.align		4
.L_1:
        /*000c*/ 	.byte	0x04, 0x11
        /*000e*/ 	.short	(.L_3 - .L_2)
	.align		4
.L_2:
        /*0010*/ 	.word	index@(_Z14RGBtoGrayscalePhS_ii)
        /*0014*/ 	.word	0x00000000


	//----- nvinfo : EIATTR_MIN_STACK_SIZE
	.align		4
.L_3:
        /*0018*/ 	.byte	0x04, 0x12
        /*001a*/ 	.short	(.L_5 - .L_4)
	.align		4
.L_4:
        /*001c*/ 	.word	index@(_Z14RGBtoGrayscalePhS_ii)
        /*0020*/ 	.word	0x00000000
.L_5:


//--------------------- .nv.compat                --------------------------
	.section	.nv.compat,"",@"SHT_CUDA_COMPAT_INFO"
	.align	4
        /*0000*/ 	.byte	0x02, 0x09, 0x00, 0x00, 0x02, 0x02, 0x01, 0x00, 0x02, 0x05, 0x05, 0x00, 0x03, 0x07, 0x01, 0x01
        /*0010*/ 	.byte	0x02, 0x03, 0x00, 0x00, 0x02, 0x06, 0x01, 0x00, 0x04, 0x0b, 0x08, 0x00, 0x09, 0x00, 0x00, 0x00
        /*0020*/ 	.byte	0x00, 0x00, 0x00, 0x00


//--------------------- .nv.info._Z14RGBtoGrayscalePhS_ii --------------------------
	.section	.nv.info._Z14RGBtoGrayscalePhS_ii,"",@"SHT_CUDA_INFO"
	.sectionflags	@""
	.align	4


	//----- nvinfo : EIATTR_CUDA_API_VERSION
	.align		4
        /*0000*/ 	.byte	0x04, 0x37
        /*0002*/ 	.short	(.L_7 - .L_6)
.L_6:
        /*0004*/ 	.word	0x00000082


	//----- nvinfo : EIATTR_KPARAM_INFO
	.align		4
.L_7:
        /*0008*/ 	.byte	0x04, 0x17
        /*000a*/ 	.short	(.L_9 - .L_8)
.L_8:
        /*000c*/ 	.word	0x00000000
        /*0010*/ 	.short	0x0003
        /*0012*/ 	.short	0x0014
        /*0014*/ 	.byte	0x00, 0xf0, 0x11, 0x00


	//----- nvinfo : EIATTR_KPARAM_INFO
	.align		4
.L_9:
        /*0018*/ 	.byte	0x04, 0x17
        /*001a*/ 	.short	(.L_11 - .L_10)
.L_10:
        /*001c*/ 	.word	0x00000000
        /*0020*/ 	.short	0x0002
        /*0022*/ 	.short	0x0010
        /*0024*/ 	.byte	0x00, 0xf0, 0x11, 0x00


	//----- nvinfo : EIATTR_KPARAM_INFO
	.align		4
.L_11:
        /*0028*/ 	.byte	0x04, 0x17
        /*002a*/ 	.short	(.L_13 - .L_12)
.L_12:
        /*002c*/ 	.word	0x00000000
        /*0030*/ 	.short	0x0001
        /*0032*/ 	.short	0x0008
        /*0034*/ 	.byte	0x00, 0xf5, 0x21, 0x00


	//----- nvinfo : EIATTR_KPARAM_INFO
	.align		4
.L_13:
        /*0038*/ 	.byte	0x04, 0x17
        /*003a*/ 	.short	(.L_15 - .L_14)
.L_14:
        /*003c*/ 	.word	0x00000000
        /*0040*/ 	.short	0x0000
        /*0042*/ 	.short	0x0000
        /*0044*/ 	.byte	0x00, 0xf5, 0x21, 0x00


	//----- nvinfo : EIATTR_SPARSE_MMA_MASK
	.align		4
.L_15:
        /*0048*/ 	.byte	0x03, 0x50
        /*004a*/ 	.short	0x0000


	//----- nvinfo : EIATTR_MAXREG_COUNT
	.align		4
        /*004c*/ 	.byte	0x03, 0x1b
        /*004e*/ 	.short	0x00ff


	//----- nvinfo : EIATTR_MERCURY_ISA_VERSION
	.align		4
        /*0050*/ 	.byte	0x03, 0x5f
        /*0052*/ 	.short	0x0101


	//----- nvinfo : EIATTR_VRC_CTA_INIT_COUNT
	.align		4
        /*0054*/ 	.byte	0x02, 0x4a
	.zero		1
	.zero		1


	//----- nvinfo : EIATTR_EXIT_INSTR_OFFSETS
	.align		4
        /*0058*/ 	.byte	0x04, 0x1c
        /*005a*/ 	.short	(.L_17 - .L_16)


	//   ....[0]....
.L_16:
        /*005c*/ 	.word	0x00000070


	//   ....[1]....
        /*0060*/ 	.word	0x00000210


	//   ....[2]....
        /*0064*/ 	.word	0x00000230


	//----- nvinfo : EIATTR_CBANK_PARAM_SIZE
	.align		4
.L_17:
        /*0068*/ 	.byte	0x03, 0x19
        /*006a*/ 	.short	0x0018


	//----- nvinfo : EIATTR_PARAM_CBANK
	.align		4
        /*006c*/ 	.byte	0x04, 0x0a
        /*006e*/ 	.short	(.L_19 - .L_18)
	.align		4
.L_18:
        /*0070*/ 	.word	index@(.nv.constant0._Z14RGBtoGrayscalePhS_ii)
        /*0074*/ 	.short	0x0380
        /*0076*/ 	.short	0x0018


	//----- nvinfo : EIATTR_SW_WAR
	.align		4
.L_19:
        /*0078*/ 	.byte	0x04, 0x36
        /*007a*/ 	.short	(.L_21 - .L_20)
.L_20:
        /*007c*/ 	.word	0x00000008
.L_21:


//--------------------- .nv.callgraph             --------------------------
	.section	.nv.callgraph,"",@"SHT_CUDA_CALLGRAPH"
	.align	4
	.sectionentsize	8
	.align		4
        /*0000*/ 	.word	0x00000000
	.align		4
        /*0004*/ 	.word	0xffffffff
	.align		4
        /*0008*/ 	.word	0x00000000
	.align		4
        /*000c*/ 	.word	0xfffffffe
	.align		4
        /*0010*/ 	.word	0x00000000
	.align		4
        /*0014*/ 	.word	0xfffffffd
	.align		4
        /*0018*/ 	.word	0x00000000
	.align		4
        /*001c*/ 	.word	0xfffffffc


//--------------------- .text._Z14RGBtoGrayscalePhS_ii --------------------------
	.section	.text._Z14RGBtoGrayscalePhS_ii,"ax",@progbits
	.align	128
        .global         _Z14RGBtoGrayscalePhS_ii
        .type           _Z14RGBtoGrayscalePhS_ii,@function
        .size           _Z14RGBtoGrayscalePhS_ii,(.L_x_1 - _Z14RGBtoGrayscalePhS_ii)
        .other          _Z14RGBtoGrayscalePhS_ii,@"STO_CUDA_ENTRY STV_DEFAULT"
_Z14RGBtoGrayscalePhS_ii:
.text._Z14RGBtoGrayscalePhS_ii:
[----:B------:R-:W-:Y:S01]  /*0000*/  LDC R1, c[0x0][0x37c] ;  /* 0x0000df00ff017b82 */ /* 0x000fe20000000800 */
[----:B------:R-:W0:Y:S07]  /*0010*/  S2R R3, SR_CTAID.Y ;  /* 0x0000000000037919 */ /* 0x000e2e0000002600 */
[----:B------:R-:W0:Y:S08]  /*0020*/  S2UR UR4, SR_CTAID.X ;  /* 0x00000000000479c3 */ /* 0x000e300000002500 */
[----:B------:R-:W0:Y:S02]  /*0030*/  LDC.64 R4, c[0x0][0x390] ;  /* 0x0000e400ff047b82 */ /* 0x000e240000000a00 */
[----:B0-----:R-:W-:-:S04]  /*0040*/  IMAD R0, R4, UR4, R3 ;  /* 0x0000000404007c24 */ /* 0x001fc8000f8e0203 */
[----:B------:R-:W-:-:S05]  /*0050*/  IMAD R7, R0, 0x3, RZ ;  /* 0x0000000300077824 */ /* 0x000fca00078e02ff */
[----:B------:R-:W-:-:S13]  /*0060*/  ISETP.GE.AND P0, PT, R7, R5, PT ;  /* 0x000000050700720c */ /* 0x000fda0003f06270 */
[----:B------:R-:W-:Y:S05]  /*0070*/  @P0 EXIT ;  /* 0x000000000000094d */ /* 0x000fea0003800000 */
[----:B------:R-:W0:Y:S01]  /*0080*/  LDC.64 R4, c[0x0][0x388] ;  /* 0x0000e200ff047b82 */ /* 0x000e220000000a00 */
[----:B------:R-:W1:Y:S01]  /*0090*/  LDCU.64 UR4, c[0x0][0x358] ;  /* 0x00006b00ff0477ac */ /* 0x000e620008000a00 */
[----:B------:R-:W-:-:S06]  /*00a0*/  SHF.R.S32.HI R10, RZ, 0x1f, R7 ;  /* 0x0000001fff0a7819 */ /* 0x000fcc0000011407 */
[----:B------:R-:W2:Y:S01]  /*00b0*/  LDC.64 R2, c[0x0][0x380] ;  /* 0x0000e000ff027b82 */ /* 0x000ea20000000a00 */
[----:B0-----:R-:W-:-:S05]  /*00c0*/  IADD3 R4, P0, PT, R7, R4, RZ ;  /* 0x0000000407047210 */ /* 0x001fca0007f1e0ff */
[----:B------:R-:W-:-:S05]  /*00d0*/  IMAD.X R5, R10, 0x1, R5, P0 ;  /* 0x000000010a057824 */ /* 0x000fca00000e0605 */
[----:B-1----:R-:W3:Y:S04]  /*00e0*/  LDG.E.U8 R9, desc[UR4][R4.64+0x2] ;  /* 0x0000020404097981 */ /* 0x002ee8000c1e1100 */
[----:B------:R-:W4:Y:S04]  /*00f0*/  LDG.E.U8 R8, desc[UR4][R4.64+0x1] ;  /* 0x0000010404087981 */ /* 0x000f28000c1e1100 */
[----:B------:R2:W5:Y:S01]  /*0100*/  LDG.E.U8 R6, desc[UR4][R4.64] ;  /* 0x0000000404067981 */ /* 0x000562000c1e1100 */
[----:B------:R-:W-:Y:S02]  /*0110*/  ISETP.GE.AND P0, PT, R0, 0x2, PT ;  /* 0x000000020000780c */ /* 0x000fe40003f06270 */
[----:B--2---:R-:W-:-:S04]  /*0120*/  IADD3 R4, P1, PT, R7, R2, RZ ;  /* 0x0000000207047210 */ /* 0x004fc80007f3e0ff */
[----:B------:R-:W-:Y:S01]  /*0130*/  IADD3.X R5, PT, PT, R10, R3, RZ, P1, !PT ;  /* 0x000000030a057210 */ /* 0x000fe20000ffe4ff */
[----:B---3--:R-:W0:Y:S01]  /*0140*/  I2F.U16 R13, R9 ;  /* 0x00000009000d7306 */ /* 0x008e220000101000 */
[----:B----4-:R-:W-:Y:S02]  /*0150*/  I2FP.F32.U32 R8, R8 ;  /* 0x0000000800087245 */ /* 0x010fe40000201000 */
[----:B-----5:R-:W-:-:S03]  /*0160*/  I2FP.F32.U32 R6, R6 ;  /* 0x0000000600067245 */ /* 0x020fc60000201000 */
[----:B------:R-:W-:-:S04]  /*0170*/  FMUL R11, R8, 0.70999997854232788086 ;  /* 0x3f35c28f080b7820 */ /* 0x000fc80000400000 */
[----:B------:R-:W-:-:S04]  /*0180*/  FFMA R6, R6, 0.20999999344348907471, R11 ;  /* 0x3e570a3d06067823 */ /* 0x000fc8000000000b */
[----:B0-----:R-:W-:Y:S01]  /*0190*/  FFMA R6, R13, 0.070000000298023223877, R6 ;  /* 0x3d8f5c290d067823 */ /* 0x001fe20000000006 */
[----:B------:R-:W-:-:S03]  /*01a0*/  @P0 VIADD R13, R7, 0x2 ;  /* 0x00000002070d0836 */ /* 0x000fc60000000000 */
[----:B------:R-:W0:Y:S02]  /*01b0*/  F2I.U32.TRUNC.NTZ R11, R6 ;  /* 0x00000006000b7305 */ /* 0x000e24000020f000 */
[----:B------:R-:W-:-:S05]  /*01c0*/  @P0 IADD3 R2, P2, PT, R13, R2, RZ ;  /* 0x000000020d020210 */ /* 0x000fca0007f5e0ff */
[----:B------:R-:W-:Y:S01]  /*01d0*/  @P0 IMAD.X R3, RZ, RZ, R3, P2 ;  /* 0x000000ffff030224 */ /* 0x000fe200010e0603 */
[----:B0-----:R0:W-:Y:S04]  /*01e0*/  STG.E.U8 desc[UR4][R4.64], R11 ;  /* 0x0000000b04007986 */ /* 0x0011e8000c101104 */
[----:B------:R0:W-:Y:S04]  /*01f0*/  STG.E.U8 desc[UR4][R4.64+0x1], R11 ;  /* 0x0000010b04007986 */ /* 0x0001e8000c101104 */
[----:B------:R0:W-:Y:S01]  /*0200*/  @P0 STG.E.U8 desc[UR4][R2.64], R11 ;  /* 0x0000000b02000986 */ /* 0x0001e2000c101104 */
[----:B------:R-:W-:Y:S05]  /*0210*/  @P0 EXIT ;  /* 0x000000000000094d */ /* 0x000fea0003800000 */
[----:B------:R-:W-:Y:S01]  /*0220*/  STG.E.U8 desc[UR4][R4.64+0x2], R9 ;  /* 0x0000020904007986 */ /* 0x000fe2000c101104 */
[----:B------:R-:W-:Y:S05]  /*0230*/  EXIT ;  /* 0x000000000000794d */ /* 0x000fea0003800000 */
.L_x_0:
[----:B------:R-:W-:-:S00]  /*0240*/  BRA `(.L_x_0) ;  /* 0xfffffffc00fc7947 */ /* 0x000fc0000383ffff */
[----:B------:R-:W-:-:S00]  /*0250*/  NOP ;  /* 0x0000000000007918 */ /* 0x000fc00000000000 */
        /* <DEDUP_REMOVED lines=10> */
.L_x_1:


//--------------------- .nv.shared.reserved.0     --------------------------
	.section	.nv.shared.reserved.0,"aw",@nobits
	.weak		__nv_reservedSMEM_offset_0_alias
	.size		__nv_reservedSMEM_offset_0_alias, 0, 64
	.other		__nv_reservedSMEM_offset_0_alias,@"STO_CUDA_RESERVED_SHARED STV_DEFAULT"
__nv_reservedSMEM_offset_0_alias:
	.zero		0
	.zero		64


//--------------------- .nv.constant0._Z14RGBtoGrayscalePhS_ii --------------------------
	.section	.nv.constant0._Z14RGBtoGrayscalePhS_ii,"a",@progbits
	.sectionflags	@""
	.align	4
.nv.constant0._Z14RGBtoGrayscalePhS_ii:
	.zero		920


//--------------------- SYMBOLS --------------------------

	.type		.nv.reservedSmem.offset0,@object
	.size		.nv.reservedSmem.offset0,0x4
